//
// Generated by NVIDIA NVVM Compiler
//
// Compiler Build ID: CL-36424714
// Cuda compilation tools, release 13.0, V13.0.88
// Based on NVVM 20.0.0
//

.version 9.0
.target sm_100
.address_size 64

	// .globl	_Z16gameOfLifeKernelPiS_i

.visible .entry _Z16gameOfLifeKernelPiS_i(
	.param .u64 .ptr .align 1 _Z16gameOfLifeKernelPiS_i_param_0,
	.param .u64 .ptr .align 1 _Z16gameOfLifeKernelPiS_i_param_1,
	.param .u32 _Z16gameOfLifeKernelPiS_i_param_2
)
{
	.reg .pred 	%p<32>;
	.reg .b32 	%r<64>;
	.reg .b64 	%rd<25>;

	ld.param.u64 	%rd4, [_Z16gameOfLifeKernelPiS_i_param_0];
	ld.param.u64 	%rd3, [_Z16gameOfLifeKernelPiS_i_param_1];
	ld.param.u32 	%r24, [_Z16gameOfLifeKernelPiS_i_param_2];
	cvta.to.global.u64 	%rd1, %rd4;
	mov.u32 	%r25, %ctaid.y;
	mov.u32 	%r26, %ntid.y;
	mov.u32 	%r27, %tid.y;
	mad.lo.s32 	%r1, %r25, %r26, %r27;
	mov.u32 	%r28, %ctaid.x;
	mov.u32 	%r29, %ntid.x;
	mov.u32 	%r30, %tid.x;
	mad.lo.s32 	%r2, %r28, %r29, %r30;
	max.s32 	%r31, %r1, %r2;
	setp.ge.s32 	%p3, %r31, %r24;
	@%p3 bra 	$L__BB0_18;
	setp.eq.s32 	%p4, %r1, 0;
	add.s32 	%r33, %r1, -1;
	mul.lo.s32 	%r3, %r33, %r24;
	setp.lt.s32 	%p5, %r2, 1;
	cvt.s64.s32 	%rd5, %r3;
	cvt.s64.s32 	%rd6, %r2;
	add.s64 	%rd7, %rd6, %rd5;
	shl.b64 	%rd8, %rd7, 2;
	add.s64 	%rd2, %rd1, %rd8;
	mov.b32 	%r57, 0;
	or.pred  	%p6, %p4, %p5;
	@%p6 bra 	$L__BB0_3;
	ld.global.u32 	%r57, [%rd2+-4];
$L__BB0_3:
	setp.eq.s32 	%p7, %r1, 0;
	setp.lt.s32 	%p8, %r2, 0;
	or.pred  	%p9, %p7, %p8;
	@%p9 bra 	$L__BB0_5;
	add.s32 	%r34, %r2, %r3;
	mul.wide.s32 	%rd9, %r34, 4;
	add.s64 	%rd10, %rd1, %rd9;
	ld.global.u32 	%r35, [%rd10];
	add.s32 	%r57, %r35, %r57;
$L__BB0_5:
	setp.eq.s32 	%p10, %r1, 0;
	add.s32 	%r8, %r2, 1;
	setp.gt.s32 	%p11, %r2, -2;
	setp.lt.s32 	%p12, %r8, %r24;
	and.pred  	%p1, %p11, %p12;
	not.pred 	%p14, %p1;
	or.pred  	%p15, %p10, %p14;
	@%p15 bra 	$L__BB0_7;
	ld.global.u32 	%r36, [%rd2+4];
	add.s32 	%r57, %r36, %r57;
$L__BB0_7:
	setp.gt.s32 	%p16, %r2, 0;
	mul.lo.s32 	%r11, %r1, %r24;
	setp.le.s32 	%p17, %r2, %r24;
	and.pred  	%p2, %p16, %p17;
	not.pred 	%p18, %p2;
	@%p18 bra 	$L__BB0_9;
	add.s32 	%r37, %r2, %r11;
	add.s32 	%r38, %r37, -1;
	mul.wide.u32 	%rd11, %r38, 4;
	add.s64 	%rd12, %rd1, %rd11;
	ld.global.u32 	%r39, [%rd12];
	add.s32 	%r57, %r39, %r57;
$L__BB0_9:
	@%p14 bra 	$L__BB0_11;
	add.s32 	%r40, %r8, %r11;
	mul.wide.u32 	%rd13, %r40, 4;
	add.s64 	%rd14, %rd1, %rd13;
	ld.global.u32 	%r41, [%rd14];
	add.s32 	%r57, %r41, %r57;
$L__BB0_11:
	add.s32 	%r16, %r1, 1;
	setp.ge.u32 	%p20, %r16, %r24;
	add.s32 	%r17, %r11, %r24;
	or.pred  	%p22, %p20, %p18;
	@%p22 bra 	$L__BB0_13;
	add.s32 	%r42, %r2, %r17;
	add.s32 	%r43, %r42, -1;
	mul.wide.u32 	%rd15, %r43, 4;
	add.s64 	%rd16, %rd1, %rd15;
	ld.global.u32 	%r44, [%rd16];
	add.s32 	%r57, %r44, %r57;
$L__BB0_13:
	setp.ge.u32 	%p23, %r16, %r24;
	setp.lt.s32 	%p24, %r2, 0;
	or.pred  	%p25, %p23, %p24;
	@%p25 bra 	$L__BB0_15;
	add.s32 	%r45, %r2, %r17;
	mul.wide.u32 	%rd17, %r45, 4;
	add.s64 	%rd18, %rd1, %rd17;
	ld.global.u32 	%r46, [%rd18];
	add.s32 	%r57, %r46, %r57;
$L__BB0_15:
	setp.ge.u32 	%p26, %r16, %r24;
	or.pred  	%p28, %p26, %p14;
	@%p28 bra 	$L__BB0_17;
	add.s32 	%r47, %r8, %r17;
	mul.wide.u32 	%rd19, %r47, 4;
	add.s64 	%rd20, %rd1, %rd19;
	ld.global.u32 	%r48, [%rd20];
	add.s32 	%r57, %r48, %r57;
$L__BB0_17:
	add.s32 	%r49, %r11, %r2;
	mul.wide.s32 	%rd21, %r49, 4;
	add.s64 	%rd22, %rd1, %rd21;
	ld.global.u32 	%r50, [%rd22];
	setp.eq.s32 	%p29, %r50, 1;
	and.b32  	%r51, %r57, -2;
	setp.eq.s32 	%p30, %r51, 2;
	setp.eq.s32 	%p31, %r57, 3;
	selp.u32 	%r52, -1, 0, %p31;
	selp.u32 	%r53, -1, 0, %p30;
	selp.b32 	%r54, %r53, %r52, %p29;
	and.b32  	%r55, %r54, 1;
	cvta.to.global.u64 	%rd23, %rd3;
	add.s64 	%rd24, %rd23, %rd21;
	st.global.u32 	[%rd24], %r55;
$L__BB0_18:
	ret;

}


// ===== COMPILED SASS (sm_100) =====

	.target	sm_100

	.elftype	@"ET_EXEC"


//--------------------- .note.nv.tkinfo           --------------------------
	.section	.note.nv.tkinfo,"",@"SHT_NOTE"
	.sectionflags	@"SHF_NOTE_NV_TKINFO"
	.tkinfo
        /*0018*/ 	.word	0x00000002
        /*0030*/ 	.string	""
        /*0030*/ 	.string	"ptxas"
        /*0030*/ 	.string	"Cuda compilation tools, release 13.0, V13.0.88"
        /*0030*/ 	.string	"Build cuda_13.0.r13.0/compiler.36424714_0"
        /*0030*/ 	.string	"-arch sm_100 -m 64 "



//--------------------- .note.nv.cuinfo           --------------------------
	.section	.note.nv.cuinfo,"",@"SHT_NOTE"
	.sectionflags	@"SHF_NOTE_NV_CUINFO"
        /*0018*/ 	.short	0x0002
        /*001a*/ 	.short	0x0064
        /*001c*/ 	.short	0x0082
	.zero		2


//--------------------- .nv.info                  --------------------------
	.section	.nv.info,"",@"SHT_CUDA_INFO"
	.align	4


	//----- nvinfo : EIATTR_REGCOUNT
	.align		4
        /*0000*/ 	.byte	0x04, 0x2f
        /*0002*/ 	.short	(.L_1 - .L_0)
	.align		4
.L_0:
        /*0004*/ 	.word	index@(_Z16gameOfLifeKernelPiS_i)
        /*0008*/ 	.word	0x0000001e


	//----- nvinfo : EIATTR_FRAME_SIZE
	.align		4
.L_1:
        /*000c*/ 	.byte	0x04, 0x11
        /*000e*/ 	.short	(.L_3 - .L_2)
	.align		4
.L_2:
        /*0010*/ 	.word	index@(_Z16gameOfLifeKernelPiS_i)
        /*0014*/ 	.word	0x00000000


	//----- nvinfo : EIATTR_MIN_STACK_SIZE
	.align		4
.L_3:
        /*0018*/ 	.byte	0x04, 0x12
        /*001a*/ 	.short	(.L_5 - .L_4)
	.align		4
.L_4:
        /*001c*/ 	.word	index@(_Z16gameOfLifeKernelPiS_i)
        /*0020*/ 	.word	0x00000000
.L_5:


//--------------------- .nv.compat                --------------------------
	.section	.nv.compat,"",@"SHT_CUDA_COMPAT_INFO"
	.align	4
        /*0000*/ 	.byte	0x02, 0x09, 0x00, 0x00, 0x02, 0x02, 0x01, 0x00, 0x02, 0x05, 0x05, 0x00, 0x03, 0x07, 0x01, 0x01
        /*0010*/ 	.byte	0x02, 0x03, 0x00, 0x00, 0x02, 0x06, 0x01, 0x00, 0x04, 0x0b, 0x08, 0x00, 0x09, 0x00, 0x00, 0x00
        /*0020*/ 	.byte	0x00, 0x00, 0x00, 0x00


//--------------------- .nv.info._Z16gameOfLifeKernelPiS_i --------------------------
	.section	.nv.info._Z16gameOfLifeKernelPiS_i,"",@"SHT_CUDA_INFO"
	.sectionflags	@""
	.align	4


	//----- nvinfo : EIATTR_CUDA_API_VERSION
	.align		4
        /*0000*/ 	.byte	0x04, 0x37
        /*0002*/ 	.short	(.L_7 - .L_6)
.L_6:
        /*0004*/ 	.word	0x00000082


	//----- nvinfo : EIATTR_KPARAM_INFO
	.align		4
.L_7:
        /*0008*/ 	.byte	0x04, 0x17
        /*000a*/ 	.short	(.L_9 - .L_8)
.L_8:
        /*000c*/ 	.word	0x00000000
        /*0010*/ 	.short	0x0002
        /*0012*/ 	.short	0x0010
        /*0014*/ 	.byte	0x00, 0xf0, 0x11, 0x00


	//----- nvinfo : EIATTR_KPARAM_INFO
	.align		4
.L_9:
        /*0018*/ 	.byte	0x04, 0x17
        /*001a*/ 	.short	(.L_11 - .L_10)
.L_10:
        /*001c*/ 	.word	0x00000000
        /*0020*/ 	.short	0x0001
        /*0022*/ 	.short	0x0008
        /*0024*/ 	.byte	0x00, 0xf5, 0x21, 0x00


	//----- nvinfo : EIATTR_KPARAM_INFO
	.align		4
.L_11:
        /*0028*/ 	.byte	0x04, 0x17
        /*002a*/ 	.short	(.L_13 - .L_12)
.L_12:
        /*002c*/ 	.word	0x00000000
        /*0030*/ 	.short	0x0000
        /*0032*/ 	.short	0x0000
        /*0034*/ 	.byte	0x00, 0xf5, 0x21, 0x00


	//----- nvinfo : EIATTR_SPARSE_MMA_MASK
	.align		4
.L_13:
        /*0038*/ 	.byte	0x03, 0x50
        /*003a*/ 	.short	0x0000


	//----- nvinfo : EIATTR_MAXREG_COUNT
	.align		4
        /*003c*/ 	.byte	0x03, 0x1b
        /*003e*/ 	.short	0x00ff


	//----- nvinfo : EIATTR_MERCURY_ISA_VERSION
	.align		4
        /*0040*/ 	.byte	0x03, 0x5f
        /*0042*/ 	.short	0x0101


	//----- nvinfo : EIATTR_VRC_CTA_INIT_COUNT
	.align		4
        /*0044*/ 	.byte	0x02, 0x4a
	.zero		1
	.zero		1


	//----- nvinfo : EIATTR_EXIT_INSTR_OFFSETS
	.align		4
        /*0048*/ 	.byte	0x04, 0x1c
        /*004a*/ 	.short	(.L_15 - .L_14)


	//   ....[0]....
.L_14:
        /*004c*/ 	.word	0x000000c0


	//   ....[1]....
        /*0050*/ 	.word	0x00000550


	//----- nvinfo : EIATTR_CBANK_PARAM_SIZE
	.align		4
.L_15:
        /*0054*/ 	.byte	0x03, 0x19
        /*0056*/ 	.short	0x0014


	//----- nvinfo : EIATTR_PARAM_CBANK
	.align		4
        /*0058*/ 	.byte	0x04, 0x0a
        /*005a*/ 	.short	(.L_17 - .L_16)
	.align		4
.L_16:
        /*005c*/ 	.word	index@(.nv.constant0._Z16gameOfLifeKernelPiS_i)
        /*0060*/ 	.short	0x0380
        /*0062*/ 	.short	0x0014


	//----- nvinfo : EIATTR_SW_WAR
	.align		4
.L_17:
        /*0064*/ 	.byte	0x04, 0x36
        /*0066*/ 	.short	(.L_19 - .L_18)
.L_18:
        /*0068*/ 	.word	0x00000008
.L_19:


//--------------------- .nv.callgraph             --------------------------
	.section	.nv.callgraph,"",@"SHT_CUDA_CALLGRAPH"
	.align	4
	.sectionentsize	8
	.align		4
        /*0000*/ 	.word	0x00000000
	.align		4
        /*0004*/ 	.word	0xffffffff
	.align		4
        /*0008*/ 	.word	0x00000000
	.align		4
        /*000c*/ 	.word	0xfffffffe
	.align		4
        /*0010*/ 	.word	0x00000000
	.align		4
        /*0014*/ 	.word	0xfffffffd
	.align		4
        /*0018*/ 	.word	0x00000000
	.align		4
        /*001c*/ 	.word	0xfffffffc


//--------------------- .text._Z16gameOfLifeKernelPiS_i --------------------------
	.section	.text._Z16gameOfLifeKernelPiS_i,"ax",@progbits
	.align	128
        .global         _Z16gameOfLifeKernelPiS_i
        .type           _Z16gameOfLifeKernelPiS_i,@function
        .size           _Z16gameOfLifeKernelPiS_i,(.L_x_1 - _Z16gameOfLifeKernelPiS_i)
        .other          _Z16gameOfLifeKernelPiS_i,@"STO_CUDA_ENTRY STV_DEFAULT"
_Z16gameOfLifeKernelPiS_i:
.text._Z16gameOfLifeKernelPiS_i:
[----:B------:R-:W-:Y:S01]  /*0000*/  LDC R1, c[0x0][0x37c] ;  /* 0x0000df00ff017b82 */ /* 0x000fe20000000800 */
[----:B------:R-:W0:Y:S07]  /*0010*/  S2R R3, SR_TID.Y ;  /* 0x0000000000037919 */ /* 0x000e2e0000002200 */
[----:B------:R-:W0:Y:S01]  /*0020*/  LDC R20, c[0x0][0x364] ;  /* 0x0000d900ff147b82 */ /* 0x000e220000000800 */
[----:B------:R-:W1:Y:S07]  /*0030*/  S2R R0, SR_TID.X ;  /* 0x0000000000007919 */ /* 0x000e6e0000002100 */
[----:B------:R-:W0:Y:S08]  /*0040*/  S2UR UR4, SR_CTAID.Y ;  /* 0x00000000000479c3 */ /* 0x000e300000002600 */
[----:B------:R-:W1:Y:S08]  /*0050*/  S2UR UR5, SR_CTAID.X ;  /* 0x00000000000579c3 */ /* 0x000e700000002500 */
[----:B------:R-:W1:Y:S08]  /*0060*/  LDC R17, c[0x0][0x360] ;  /* 0x0000d800ff117b82 */ /* 0x000e700000000800 */
[----:B------:R-:W2:Y:S01]  /*0070*/  LDC R23, c[0x0][0x390] ;  /* 0x0000e400ff177b82 */ /* 0x000ea20000000800 */
[----:B0-----:R-:W-:-:S02]  /*0080*/  IMAD R20, R20, UR4, R3 ;  /* 0x0000000414147c24 */ /* 0x001fc4000f8e0203 */
[----:B-1----:R-:W-:-:S05]  /*0090*/  IMAD R17, R17, UR5, R0 ;  /* 0x0000000511117c24 */ /* 0x002fca000f8e0200 */
[----:B------:R-:W-:-:S04]  /*00a0*/  VIMNMX R0, PT, PT, R20, R17, !PT ;  /* 0x0000001114007248 */ /* 0x000fc80007fe0100 */
[----:B--2---:R-:W-:-:S13]  /*00b0*/  ISETP.GE.AND P0, PT, R0, R23, PT ;  /* 0x000000170000720c */ /* 0x004fda0003f06270 */
[----:B------:R-:W-:Y:S05]  /*00c0*/  @P0 EXIT ;  /* 0x000000000000094d */ /* 0x000fea0003800000 */
[C---:B------:R-:W-:Y:S01]  /*00d0*/  ISETP.GE.AND P0, PT, R17.reuse, RZ, PT ;  /* 0x000000ff1100720c */ /* 0x040fe20003f06270 */
[----:B------:R-:W0:Y:S01]  /*00e0*/  LDCU.64 UR6, c[0x0][0x380] ;  /* 0x00007000ff0677ac */ /* 0x000e220008000a00 */
[C---:B------:R-:W-:Y:S01]  /*00f0*/  VIADD R16, R17.reuse, 0x1 ;  /* 0x0000000111107836 */ /* 0x040fe20000000000 */
[CC--:B------:R-:W-:Y:S01]  /*0100*/  ISETP.GT.AND P1, PT, R17.reuse, R23.reuse, PT ;  /* 0x000000171100720c */ /* 0x0c0fe20003f24270 */
[C---:B------:R-:W-:Y:S01]  /*0110*/  VIADD R0, R20.reuse, 0xffffffff ;  /* 0xffffffff14007836 */ /* 0x040fe20000000000 */
[----:B------:R-:W-:Y:S01]  /*0120*/  ISETP.EQ.OR P4, PT, R20, RZ, !P0 ;  /* 0x000000ff1400720c */ /* 0x000fe20004782670 */
[----:B------:R-:W1:Y:S01]  /*0130*/  LDCU.64 UR4, c[0x0][0x358] ;  /* 0x00006b00ff0477ac */ /* 0x000e620008000a00 */
[-C--:B------:R-:W-:Y:S01]  /*0140*/  ISETP.GE.AND P2, PT, R16, R23.reuse, PT ;  /* 0x000000171000720c */ /* 0x080fe20003f46270 */
[----:B------:R-:W-:Y:S01]  /*0150*/  IMAD R2, R0, R23, RZ ;  /* 0x0000001700027224 */ /* 0x000fe200078e02ff */
[C---:B------:R-:W-:Y:S01]  /*0160*/  ISETP.GT.AND P1, PT, R17.reuse, RZ, !P1 ;  /* 0x000000ff1100720c */ /* 0x040fe20004f24270 */
[----:B------:R-:W-:Y:S01]  /*0170*/  VIADD R0, R20, 0x1 ;  /* 0x0000000114007836 */ /* 0x000fe20000000000 */
[----:B------:R-:W-:-:S02]  /*0180*/  ISETP.GT.AND P2, PT, R17, -0x2, !P2 ;  /* 0xfffffffe1100780c */ /* 0x000fc40005744270 */
[C---:B------:R-:W-:Y:S02]  /*0190*/  ISETP.GE.AND P3, PT, R17.reuse, 0x1, PT ;  /* 0x000000011100780c */ /* 0x040fe40003f66270 */
[----:B------:R-:W-:Y:S02]  /*01a0*/  SHF.R.S32.HI R3, RZ, 0x1f, R17 ;  /* 0x0000001fff037819 */ /* 0x000fe40000011411 */
[----:B------:R-:W-:Y:S01]  /*01b0*/  IADD3 R4, P5, PT, R17, R2, RZ ;  /* 0x0000000211047210 */ /* 0x000fe20007fbe0ff */
[----:B------:R-:W2:Y:S01]  /*01c0*/  @!P4 LDC.64 R24, c[0x0][0x380] ;  /* 0x0000e000ff18cb82 */ /* 0x000ea20000000a00 */
[----:B------:R-:W-:Y:S02]  /*01d0*/  ISETP.GE.U32.OR P6, PT, R0, R23, !P1 ;  /* 0x000000170000720c */ /* 0x000fe40004fc6470 */
[----:B------:R-:W-:Y:S02]  /*01e0*/  ISETP.EQ.OR P3, PT, R20, RZ, !P3 ;  /* 0x000000ff1400720c */ /* 0x000fe40005f62670 */
[----:B------:R-:W-:-:S02]  /*01f0*/  LEA.HI.X.SX32 R3, R2, R3, 0x1, P5 ;  /* 0x0000000302037211 */ /* 0x000fc400028f0eff */
[----:B0-----:R-:W-:Y:S01]  /*0200*/  LEA R14, P5, R4, UR6, 0x2 ;  /* 0x00000006040e7c11 */ /* 0x001fe2000f8a10ff */
[----:B------:R-:W0:Y:S01]  /*0210*/  @P1 LDC.64 R10, c[0x0][0x380] ;  /* 0x0000e000ff0a1b82 */ /* 0x000e220000000a00 */
[-C--:B------:R-:W-:Y:S02]  /*0220*/  ISETP.GE.U32.OR P0, PT, R0, R23.reuse, !P0 ;  /* 0x000000170000720c */ /* 0x080fe40004706470 */
[----:B------:R-:W-:Y:S01]  /*0230*/  LEA.HI.X R15, R4, UR7, R3, 0x2, P5 ;  /* 0x00000007040f7c11 */ /* 0x000fe2000a8f1403 */
[----:B------:R-:W-:Y:S01]  /*0240*/  @!P4 IMAD.IADD R3, R17, 0x1, R2 ;  /* 0x000000011103c824 */ /* 0x000fe200078e0202 */
[-C--:B------:R-:W-:Y:S01]  /*0250*/  ISETP.GE.U32.OR P5, PT, R0, R23.reuse, !P2 ;  /* 0x000000170000720c */ /* 0x080fe200057a6470 */
[----:B------:R-:W-:Y:S02]  /*0260*/  IMAD.MOV.U32 R0, RZ, RZ, RZ ;  /* 0x000000ffff007224 */ /* 0x000fe400078e00ff */
[----:B------:R-:W3:Y:S04]  /*0270*/  @P2 LDC.64 R12, c[0x0][0x380] ;  /* 0x0000e000ff0c2b82 */ /* 0x000ee80000000a00 */
[----:B-1----:R-:W4:Y:S04]  /*0280*/  @!P3 LDG.E R0, desc[UR4][R14.64+-0x4] ;  /* 0xfffffc040e00b981 */ /* 0x002f28000c1e1900 */
[----:B------:R-:W1:Y:S01]  /*0290*/  @!P6 LDC.64 R8, c[0x0][0x380] ;  /* 0x0000e000ff08eb82 */ /* 0x000e620000000a00 */
[C---:B------:R-:W-:Y:S01]  /*02a0*/  ISETP.EQ.OR P3, PT, R20.reuse, RZ, !P2 ;  /* 0x000000ff1400720c */ /* 0x040fe20005762670 */
[----:B------:R-:W-:-:S02]  /*02b0*/  IMAD R19, R20, R23, R17 ;  /* 0x0000001714137224 */ /* 0x000fc400078e0211 */
[----:B--2---:R-:W-:-:S04]  /*02c0*/  @!P4 IMAD.WIDE R24, R3, 0x4, R24 ;  /* 0x000000040318c825 */ /* 0x004fc800078e0218 */
[----:B------:R-:W2:Y:S01]  /*02d0*/  @!P0 LDC.64 R6, c[0x0][0x380] ;  /* 0x0000e000ff068b82 */ /* 0x000ea20000000a00 */
[----:B------:R-:W-:Y:S01]  /*02e0*/  @P1 VIADD R27, R19, 0xffffffff ;  /* 0xffffffff131b1836 */ /* 0x000fe20000000000 */
[----:B------:R-:W4:Y:S01]  /*02f0*/  @!P4 LDG.E R21, desc[UR4][R24.64] ;  /* 0x000000041815c981 */ /* 0x000f22000c1e1900 */
[----:B------:R-:W-:-:S03]  /*0300*/  IMAD R18, R20, R23, R23 ;  /* 0x0000001714127224 */ /* 0x000fc600078e0217 */
[----:B------:R-:W5:Y:S02]  /*0310*/  @!P3 LDG.E R15, desc[UR4][R14.64+0x4] ;  /* 0x000004040e0fb981 */ /* 0x000f64000c1e1900 */
[----:B------:R-:W2:Y:S01]  /*0320*/  LDC.64 R4, c[0x0][0x380] ;  /* 0x0000e000ff047b82 */ /* 0x000ea20000000a00 */
[----:B------:R-:W-:-:S07]  /*0330*/  @P2 IMAD R23, R20, R23, R16 ;  /* 0x0000001714172224 */ /* 0x000fce00078e0210 */
[----:B------:R-:W2:Y:S01]  /*0340*/  @!P5 LDC.64 R2, c[0x0][0x380] ;  /* 0x0000e000ff02db82 */ /* 0x000ea20000000a00 */
[----:B0-----:R-:W-:Y:S01]  /*0350*/  @P1 IMAD.WIDE.U32 R10, R27, 0x4, R10 ;  /* 0x000000041b0a1825 */ /* 0x001fe200078e000a */
[----:B------:R-:W-:-:S03]  /*0360*/  @!P6 IADD3 R27, PT, PT, R17, -0x1, R18 ;  /* 0xffffffff111be810 */ /* 0x000fc60007ffe012 */
[----:B---3--:R-:W-:Y:S02]  /*0370*/  @P2 IMAD.WIDE.U32 R12, R23, 0x4, R12 ;  /* 0x00000004170c2825 */ /* 0x008fe400078e000c */
[----:B------:R-:W3:Y:S02]  /*0380*/  @P1 LDG.E R11, desc[UR4][R10.64] ;  /* 0x000000040a0b1981 */ /* 0x000ee4000c1e1900 */
[----:B-1----:R-:W-:Y:S02]  /*0390*/  @!P6 IMAD.WIDE.U32 R8, R27, 0x4, R8 ;  /* 0x000000041b08e825 */ /* 0x002fe400078e0008 */
[----:B------:R-:W3:Y:S02]  /*03a0*/  @P2 LDG.E R13, desc[UR4][R12.64] ;  /* 0x000000040c0d2981 */ /* 0x000ee4000c1e1900 */
[----:B------:R-:W-:Y:S01]  /*03b0*/  @!P0 IMAD.IADD R17, R17, 0x1, R18 ;  /* 0x0000000111118824 */ /* 0x000fe200078e0212 */
[----:B------:R-:W-:Y:S01]  /*03c0*/  @!P5 IADD3 R23, PT, PT, R16, R18, RZ ;  /* 0x000000121017d210 */ /* 0x000fe20007ffe0ff */
[----:B------:R-:W3:Y:S02]  /*03d0*/  @!P6 LDG.E R9, desc[UR4][R8.64] ;  /* 0x000000040809e981 */ /* 0x000ee4000c1e1900 */
[----:B--2---:R-:W-:-:S04]  /*03e0*/  @!P0 IMAD.WIDE.U32 R6, R17, 0x4, R6 ;  /* 0x0000000411068825 */ /* 0x004fc800078e0006 */
[----:B------:R-:W-:Y:S02]  /*03f0*/  IMAD.WIDE R4, R19, 0x4, R4 ;  /* 0x0000000413047825 */ /* 0x000fe400078e0204 */
[----:B------:R-:W2:Y:S02]  /*0400*/  @!P0 LDG.E R7, desc[UR4][R6.64] ;  /* 0x0000000406078981 */ /* 0x000ea4000c1e1900 */
[----:B------:R-:W-:Y:S02]  /*0410*/  @!P5 IMAD.WIDE.U32 R2, R23, 0x4, R2 ;  /* 0x000000041702d825 */ /* 0x000fe400078e0002 */
[----:B------:R-:W2:Y:S04]  /*0420*/  LDG.E R4, desc[UR4][R4.64] ;  /* 0x0000000404047981 */ /* 0x000ea8000c1e1900 */
[----:B------:R-:W2:Y:S01]  /*0430*/  @!P5 LDG.E R3, desc[UR4][R2.64] ;  /* 0x000000040203d981 */ /* 0x000ea2000c1e1900 */
[----:B----4-:R-:W-:-:S04]  /*0440*/  @!P4 IMAD.IADD R0, R0, 0x1, R21 ;  /* 0x000000010000c824 */ /* 0x010fc800078e0215 */
[----:B-----5:R-:W-:-:S04]  /*0450*/  @!P3 IMAD.IADD R0, R0, 0x1, R15 ;  /* 0x000000010000b824 */ /* 0x020fc800078e020f */
[----:B---3--:R-:W-:-:S04]  /*0460*/  @P1 IMAD.IADD R0, R0, 0x1, R11 ;  /* 0x0000000100001824 */ /* 0x008fc800078e020b */
[----:B------:R-:W-:-:S05]  /*0470*/  @P2 IMAD.IADD R0, R0, 0x1, R13 ;  /* 0x0000000100002824 */ /* 0x000fca00078e020d */
[----:B------:R-:W-:Y:S02]  /*0480*/  @!P6 IADD3 R0, PT, PT, R0, R9, RZ ;  /* 0x000000090000e210 */ /* 0x000fe40007ffe0ff */
[----:B------:R-:W0:Y:S03]  /*0490*/  LDC.64 R8, c[0x0][0x388] ;  /* 0x0000e200ff087b82 */ /* 0x000e260000000a00 */
[----:B--2---:R-:W-:Y:S01]  /*04a0*/  @!P0 IMAD.IADD R0, R0, 0x1, R7 ;  /* 0x0000000100008824 */ /* 0x004fe200078e0207 */
[----:B------:R-:W-:-:S03]  /*04b0*/  ISETP.NE.AND P0, PT, R4, 0x1, PT ;  /* 0x000000010400780c */ /* 0x000fc60003f05270 */
[----:B------:R-:W-:-:S05]  /*04c0*/  @!P5 IMAD.IADD R0, R0, 0x1, R3 ;  /* 0x000000010000d824 */ /* 0x000fca00078e0203 */
[C---:B------:R-:W-:Y:S02]  /*04d0*/  LOP3.LUT R4, R0.reuse, 0xfffffffe, RZ, 0xc0, !PT ;  /* 0xfffffffe00047812 */ /* 0x040fe400078ec0ff */
[----:B------:R-:W-:Y:S02]  /*04e0*/  ISETP.NE.AND P2, PT, R0, 0x3, PT ;  /* 0x000000030000780c */ /* 0x000fe40003f45270 */
[----:B------:R-:W-:Y:S02]  /*04f0*/  ISETP.NE.AND P1, PT, R4, 0x2, PT ;  /* 0x000000020400780c */ /* 0x000fe40003f25270 */
[----:B------:R-:W-:Y:S02]  /*0500*/  SEL R0, RZ, 0xffffffff, P2 ;  /* 0xffffffffff007807 */ /* 0x000fe40001000000 */
[----:B------:R-:W-:Y:S01]  /*0510*/  @!P0 SEL R0, RZ, 0xffffffff, P1 ;  /* 0xffffffffff008807 */ /* 0x000fe20000800000 */
[----:B0-----:R-:W-:-:S03]  /*0520*/  IMAD.WIDE R2, R19, 0x4, R8 ;  /* 0x0000000413027825 */ /* 0x001fc600078e0208 */
[----:B------:R-:W-:-:S05]  /*0530*/  LOP3.LUT R5, R0, 0x1, RZ, 0xc0, !PT ;  /* 0x0000000100057812 */ /* 0x000fca00078ec0ff */
[----:B------:R-:W-:Y:S01]  /*0540*/  STG.E desc[UR4][R2.64], R5 ;  /* 0x0000000502007986 */ /* 0x000fe2000c101904 */
[----:B------:R-:W-:Y:S05]  /*0550*/  EXIT ;  /* 0x000000000000794d */ /* 0x000fea0003800000 */
.L_x_0:
[----:B------:R-:W-:-:S00]  /*0560*/  BRA `(.L_x_0) ;  /* 0xfffffffc00fc7947 */ /* 0x000fc0000383ffff */
[----:B------:R-:W-:-:S00]  /*0570*/  NOP ;  /* 0x0000000000007918 */ /* 0x000fc00000000000 */
        /* <DEDUP_REMOVED lines=8> */
.L_x_1:


//--------------------- .nv.shared.reserved.0     --------------------------
	.section	.nv.shared.reserved.0,"aw",@nobits
	.weak		__nv_reservedSMEM_offset_0_alias
	.size		__nv_reservedSMEM_offset_0_alias, 0, 64
	.other		__nv_reservedSMEM_offset_0_alias,@"STO_CUDA_RESERVED_SHARED STV_DEFAULT"
__nv_reservedSMEM_offset_0_alias:
	.zero		0
	.zero		64


//--------------------- .nv.constant0._Z16gameOfLifeKernelPiS_i --------------------------
	.section	.nv.constant0._Z16gameOfLifeKernelPiS_i,"a",@progbits
	.sectionflags	@""
	.align	4
.nv.constant0._Z16gameOfLifeKernelPiS_i:
	.zero		916


//--------------------- SYMBOLS --------------------------

	.type		.nv.reservedSmem.offset0,@object
	.size		.nv.reservedSmem.offset0,0x4
